	.headerflags	@"EF_CUDA_TEXMODE_UNIFIED EF_CUDA_64BIT_ADDRESS EF_CUDA_ACCELERATORS EF_CUDA_SM90 EF_CUDA_VIRTUAL_SM(EF_CUDA_SM90)"
	.elftype	@"ET_EXEC"


//--------------------- .nv.info                  --------------------------
	.section	.nv.info,"",@"SHT_CUDA_INFO"
	.align	4


	//----- nvinfo : EIATTR_REGCOUNT
	.align		4
        /*0000*/ 	.byte	0x04, 0x2f
        /*0002*/ 	.short	(.L_1 - .L_0)
	.align		4
.L_0:
        /*0004*/ 	.word	index@(triton_poi_fused_add_mul_sigmoid_4)
        /*0008*/ 	.word	0x0000000e


	//----- nvinfo : EIATTR_MIN_STACK_SIZE
	.align		4
.L_1:
        /*000c*/ 	.byte	0x04, 0x12
        /*000e*/ 	.short	(.L_3 - .L_2)
	.align		4
.L_2:
        /*0010*/ 	.word	index@(triton_poi_fused_add_mul_sigmoid_4)
        /*0014*/ 	.word	0x00000000


	//----- nvinfo : EIATTR_FRAME_SIZE
	.align		4
.L_3:
        /*0018*/ 	.byte	0x04, 0x11
        /*001a*/ 	.short	(.L_5 - .L_4)
	.align		4
.L_4:
        /*001c*/ 	.word	index@(triton_poi_fused_add_mul_sigmoid_4)
        /*0020*/ 	.word	0x00000000


	//----- nvinfo : EIATTR_MIN_STACK_SIZE
	.align		4
.L_5:
        /*0024*/ 	.byte	0x04, 0x12
        /*0026*/ 	.short	(.L_7 - .L_6)
	.align		4
.L_6:
        /*0028*/ 	.word	index@(triton_poi_fused_add_mul_sigmoid_4)
        /*002c*/ 	.word	0x00000000
.L_7:


//--------------------- .nv.info.triton_poi_fused_add_mul_sigmoid_4 --------------------------
	.section	.nv.info.triton_poi_fused_add_mul_sigmoid_4,"",@"SHT_CUDA_INFO"
	.sectionflags	@""
	.align	4


	//----- nvinfo : EIATTR_CUDA_API_VERSION
	.align		4
        /*0000*/ 	.byte	0x04, 0x37
        /*0002*/ 	.short	(.L_9 - .L_8)
.L_8:
        /*0004*/ 	.word	0x0000007c


	//----- nvinfo : EIATTR_KPARAM_INFO
	.align		4
.L_9:
        /*0008*/ 	.byte	0x04, 0x17
        /*000a*/ 	.short	(.L_11 - .L_10)
.L_10:
        /*000c*/ 	.word	0x00000000
        /*0010*/ 	.short	0x0004
        /*0012*/ 	.short	0x0020
        /*0014*/ 	.byte	0x00, 0xf0, 0x11, 0x00


	//----- nvinfo : EIATTR_KPARAM_INFO
	.align		4
.L_11:
        /*0018*/ 	.byte	0x04, 0x17
        /*001a*/ 	.short	(.L_13 - .L_12)
.L_12:
        /*001c*/ 	.word	0x00000000
        /*0020*/ 	.short	0x0003
        /*0022*/ 	.short	0x0018
        /*0024*/ 	.byte	0x00, 0xf4, 0x21, 0x00


	//----- nvinfo : EIATTR_KPARAM_INFO
	.align		4
.L_13:
        /*0028*/ 	.byte	0x04, 0x17
        /*002a*/ 	.short	(.L_15 - .L_14)
.L_14:
        /*002c*/ 	.word	0x00000000
        /*0030*/ 	.short	0x0002
        /*0032*/ 	.short	0x0010
        /*0034*/ 	.byte	0x00, 0xf4, 0x21, 0x00


	//----- nvinfo : EIATTR_KPARAM_INFO
	.align		4
.L_15:
        /*0038*/ 	.byte	0x04, 0x17
        /*003a*/ 	.short	(.L_17 - .L_16)
.L_16:
        /*003c*/ 	.word	0x00000000
        /*0040*/ 	.short	0x0001
        /*0042*/ 	.short	0x0008
        /*0044*/ 	.byte	0x00, 0xf4, 0x21, 0x00


	//----- nvinfo : EIATTR_KPARAM_INFO
	.align		4
.L_17:
        /*0048*/ 	.byte	0x04, 0x17
        /*004a*/ 	.short	(.L_19 - .L_18)
.L_18:
        /*004c*/ 	.word	0x00000000
        /*0050*/ 	.short	0x0000
        /*0052*/ 	.short	0x0000
        /*0054*/ 	.byte	0x00, 0xf4, 0x21, 0x00


	//----- nvinfo : EIATTR_SPARSE_MMA_MASK
	.align		4
.L_19:
        /*0058*/ 	.byte	0x03, 0x50
        /*005a*/ 	.short	0x0000


	//----- nvinfo : EIATTR_MAXREG_COUNT
	.align		4
        /*005c*/ 	.byte	0x03, 0x1b
        /*005e*/ 	.short	0x00ff


	//----- nvinfo : EIATTR_EXIT_INSTR_OFFSETS
	.align		4
        /*0060*/ 	.byte	0x04, 0x1c
        /*0062*/ 	.short	(.L_21 - .L_20)


	//   ....[0]....
.L_20:
        /*0064*/ 	.word	0x00000390


	//   ....[1]....
        /*0068*/ 	.word	0x000003b0


	//----- nvinfo : EIATTR_REQNTID
	.align		4
.L_21:
        /*006c*/ 	.byte	0x04, 0x10
        /*006e*/ 	.short	(.L_23 - .L_22)
.L_22:
        /*0070*/ 	.word	0x00000080
        /*0074*/ 	.word	0x00000001
        /*0078*/ 	.word	0x00000001


	//----- nvinfo : EIATTR_CBANK_PARAM_SIZE
	.align		4
.L_23:
        /*007c*/ 	.byte	0x03, 0x19
        /*007e*/ 	.short	0x0024


	//----- nvinfo : EIATTR_PARAM_CBANK
	.align		4
        /*0080*/ 	.byte	0x04, 0x0a
        /*0082*/ 	.short	(.L_25 - .L_24)
	.align		4
.L_24:
        /*0084*/ 	.word	index@(.nv.constant0.triton_poi_fused_add_mul_sigmoid_4)
        /*0088*/ 	.short	0x0210
        /*008a*/ 	.short	0x0024


	//----- nvinfo : EIATTR_SW_WAR
	.align		4
.L_25:
        /*008c*/ 	.byte	0x04, 0x36
        /*008e*/ 	.short	(.L_27 - .L_26)
.L_26:
        /*0090*/ 	.word	0x00000008
.L_27:


//--------------------- .nv.callgraph             --------------------------
	.section	.nv.callgraph,"",@"SHT_CUDA_CALLGRAPH"
	.align	4
	.sectionentsize	8
	.align		4
        /*0000*/ 	.word	0x00000000
	.align		4
        /*0004*/ 	.word	0xffffffff
	.align		4
        /*0008*/ 	.word	0x00000000
	.align		4
        /*000c*/ 	.word	0xfffffffe
	.align		4
        /*0010*/ 	.word	0x00000000
	.align		4
        /*0014*/ 	.word	0xfffffffd
	.align		4
        /*0018*/ 	.word	0x00000000
	.align		4
        /*001c*/ 	.word	0xfffffffc


//--------------------- .text.triton_poi_fused_add_mul_sigmoid_4 --------------------------
	.section	.text.triton_poi_fused_add_mul_sigmoid_4,"ax",@progbits
	.align	128
        .global         triton_poi_fused_add_mul_sigmoid_4
        .type           triton_poi_fused_add_mul_sigmoid_4,@function
        .size           triton_poi_fused_add_mul_sigmoid_4,(.L_x_1 - triton_poi_fused_add_mul_sigmoid_4)
        .other          triton_poi_fused_add_mul_sigmoid_4,@"STO_CUDA_ENTRY STV_DEFAULT"
triton_poi_fused_add_mul_sigmoid_4:
.text.triton_poi_fused_add_mul_sigmoid_4:
[----:B------:R-:W0:Y:S02]  /*0000*/  LDC R1, c[0x0][0x28] ;  /* 0x00000a00ff017b82 */ /* 0x000e240000000800 */
[----:B------:R-:W1:Y:S01]  /*0010*/  S2R R0, SR_TID.X ;  /* 0x0000000000007919 */ /* 0x000e620000002100 */
[----:B------:R-:W2:Y:S01]  /*0020*/  LDC.64 R4, c[0x0][0x220] ;  /* 0x00008800ff047b82 */ /* 0x000ea20000000a00 */
[----:B------:R-:W-:Y:S01]  /*0030*/  HFMA2.MMA R10, -RZ, RZ, 0, 0 ;  /* 0x00000000ff0a7435 */ /* 0x000fe200000001ff */
[----:B------:R-:W-:Y:S01]  /*0040*/  ULDC.64 UR4, c[0x0][0x208] ;  /* 0x0000820000047ab9 */ /* 0x000fe20000000a00 */
[----:B------:R-:W3:Y:S05]  /*0050*/  S2R R7, SR_CTAID.X ;  /* 0x0000000000077919 */ /* 0x000eea0000002500 */
[----:B------:R-:W4:Y:S01]  /*0060*/  LDC.64 R2, c[0x0][0x218] ;  /* 0x00008600ff027b82 */ /* 0x000f220000000a00 */
[----:B-1----:R-:W-:-:S04]  /*0070*/  LOP3.LUT R0, R0, 0x7f, RZ, 0xc0, !PT ;  /* 0x0000007f00007812 */ /* 0x002fc800078ec0ff */
[----:B---3--:R-:W-:Y:S02]  /*0080*/  LEA R0, R7, R0, 0x7 ;  /* 0x0000000007007211 */ /* 0x008fe400078e38ff */
[----:B------:R-:W-:Y:S02]  /*0090*/  SHF.R.S32.HI R9, RZ, 0x18, R7 ;  /* 0x00000018ff097819 */ /* 0x000fe40000011407 */
[----:B------:R-:W-:Y:S02]  /*00a0*/  SHF.R.S32.HI R7, RZ, 0x1f, R0 ;  /* 0x0000001fff077819 */ /* 0x000fe40000011400 */
[----:B------:R-:W-:Y:S02]  /*00b0*/  SGXT R9, R9, 0x1 ;  /* 0x000000010909781a */ /* 0x000fe40000000200 */
[-C--:B------:R-:W-:Y:S02]  /*00c0*/  LEA.HI R7, R7, R0.reuse, RZ, 0x4 ;  /* 0x0000000007077211 */ /* 0x080fe400078f20ff */
[----:B------:R-:W-:-:S02]  /*00d0*/  LEA.HI R6, R9, R0, RZ, 0x6 ;  /* 0x0000000009067211 */ /* 0x000fc400078f30ff */
[----:B------:R-:W-:Y:S02]  /*00e0*/  ISETP.GE.AND P0, PT, R0, 0x100, PT ;  /* 0x000001000000780c */ /* 0x000fe40003f06270 */
[----:B------:R-:W-:Y:S02]  /*00f0*/  SHF.R.S32.HI R9, RZ, 0x4, R7 ;  /* 0x00000004ff097819 */ /* 0x000fe40000011407 */
[----:B------:R-:W-:Y:S02]  /*0100*/  LOP3.LUT R7, R7, 0xfffffff0, RZ, 0xc0, !PT ;  /* 0xfffffff007077812 */ /* 0x000fe400078ec0ff */
[----:B------:R-:W-:Y:S02]  /*0110*/  SHF.R.S32.HI R11, RZ, 0x6, R6 ;  /* 0x00000006ff0b7819 */ /* 0x000fe40000011406 */
[----:B------:R-:W-:Y:S01]  /*0120*/  IADD3 R8, R0, -R7, RZ ;  /* 0x8000000700087210 */ /* 0x000fe20007ffe0ff */
[----:B--2---:R-:W-:-:S03]  /*0130*/  IMAD.WIDE R6, R9, 0x4, R4 ;  /* 0x0000000409067825 */ /* 0x004fc600078e0204 */
[----:B------:R-:W-:Y:S02]  /*0140*/  LEA R5, R11, R8, 0x4 ;  /* 0x000000080b057211 */ /* 0x000fe400078e20ff */
[----:B------:R-:W-:Y:S01]  /*0150*/  CS2R R8, SRZ ;  /* 0x0000000000087805 */ /* 0x000fe2000001ff00 */
[----:B------:R-:W2:Y:S02]  /*0160*/  @!P0 LDG.E.EL R10, desc[UR4][R6.64] ;  /* 0x00000004060a8981 */ /* 0x000ea4000c2e1900 */
[----:B----4-:R-:W-:Y:S02]  /*0170*/  IMAD.WIDE R4, R5, 0x4, R2 ;  /* 0x0000000405047825 */ /* 0x010fe400078e0202 */
[----:B------:R-:W1:Y:S03]  /*0180*/  LDC.64 R2, c[0x0][0x210] ;  /* 0x00008400ff027b82 */ /* 0x000e660000000a00 */
[----:B------:R-:W3:Y:S01]  /*0190*/  @!P0 LDG.E.EL R9, desc[UR4][R4.64] ;  /* 0x0000000404098981 */ /* 0x000ee2000c2e1900 */
[----:B-1----:R-:W-:-:S05]  /*01a0*/  IMAD.WIDE R2, R0, 0x4, R2 ;  /* 0x0000000400027825 */ /* 0x002fca00078e0202 */
[----:B------:R1:W4:Y:S02]  /*01b0*/  @!P0 LDG.E R8, desc[UR4][R2.64] ;  /* 0x0000000402088981 */ /* 0x000324000c1e1900 */
[----:B-1----:R-:W1:Y:S02]  /*01c0*/  LDC.64 R2, c[0x0][0x228] ;  /* 0x00008a00ff027b82 */ /* 0x002e640000000a00 */
[----:B-1----:R-:W-:-:S04]  /*01d0*/  IMAD.WIDE R2, R0, 0x4, R2 ;  /* 0x0000000400027825 */ /* 0x002fc800078e0202 */
[----:B--2---:R-:W-:-:S04]  /*01e0*/  FADD R10, RZ, -R10 ;  /* 0x8000000aff0a7221 */ /* 0x004fc80000000000 */
[----:B------:R-:W-:Y:S01]  /*01f0*/  FMUL R10, R10, 1.4426950216293334961 ;  /* 0x3fb8aa3b0a0a7820 */ /* 0x000fe20000400000 */
[----:B---3--:R-:W-:-:S04]  /*0200*/  FADD R9, RZ, -R9 ;  /* 0x80000009ff097221 */ /* 0x008fc80000000000 */
[----:B------:R-:W-:Y:S01]  /*0210*/  FSETP.GEU.AND P2, PT, R10, -126, PT ;  /* 0xc2fc00000a00780b */ /* 0x000fe20003f4e000 */
[----:B------:R-:W-:-:S05]  /*0220*/  FMUL R9, R9, 1.4426950216293334961 ;  /* 0x3fb8aa3b09097820 */ /* 0x000fca0000400000 */
[----:B------:R-:W-:-:S07]  /*0230*/  FSETP.GEU.AND P1, PT, R9, -126, PT ;  /* 0xc2fc00000900780b */ /* 0x000fce0003f2e000 */
[----:B------:R-:W-:-:S04]  /*0240*/  @!P2 FMUL R10, R10, 0.5 ;  /* 0x3f0000000a0aa820 */ /* 0x000fc80000400000 */
[----:B------:R-:W1:Y:S02]  /*0250*/  MUFU.EX2 R5, R10 ;  /* 0x0000000a00057308 */ /* 0x000e640000000800 */
[----:B------:R-:W-:-:S06]  /*0260*/  @!P1 FMUL R9, R9, 0.5 ;  /* 0x3f00000009099820 */ /* 0x000fcc0000400000 */
[----:B------:R2:W3:Y:S01]  /*0270*/  MUFU.EX2 R4, R9 ;  /* 0x0000000900047308 */ /* 0x0004e20000000800 */
[----:B-1----:R-:W-:Y:S01]  /*0280*/  @!P2 FMUL R5, R5, R5 ;  /* 0x000000050505a220 */ /* 0x002fe20000400000 */
[----:B--2---:R-:W-:-:S03]  /*0290*/  MOV R9, 0x3e800000 ;  /* 0x3e80000000097802 */ /* 0x004fc60000000f00 */
[----:B------:R-:W-:Y:S01]  /*02a0*/  FADD R6, R5, 1 ;  /* 0x3f80000005067421 */ /* 0x000fe20000000000 */
[----:B---3--:R-:W-:-:S04]  /*02b0*/  @!P1 FMUL R4, R4, R4 ;  /* 0x0000000404049220 */ /* 0x008fc80000400000 */
[----:B------:R-:W-:Y:S01]  /*02c0*/  FSETP.GT.AND P2, PT, R6, 8.50705917302346158658e+37, PT ;  /* 0x7e8000000600780b */ /* 0x000fe20003f44000 */
[----:B------:R-:W-:-:S03]  /*02d0*/  FADD R4, R4, 1 ;  /* 0x3f80000004047421 */ /* 0x000fc60000000000 */
[----:B------:R-:W-:Y:S02]  /*02e0*/  FSEL R5, R9, 1, P2 ;  /* 0x3f80000009057808 */ /* 0x000fe40001000000 */
[----:B------:R-:W-:-:S07]  /*02f0*/  FSETP.GT.AND P1, PT, R4, 8.50705917302346158658e+37, PT ;  /* 0x7e8000000400780b */ /* 0x000fce0003f24000 */
[----:B------:R-:W-:-:S06]  /*0300*/  @P2 FMUL R6, R6, 0.25 ;  /* 0x3e80000006062820 */ /* 0x000fcc0000400000 */
[----:B------:R-:W1:Y:S01]  /*0310*/  MUFU.RCP R6, R6 ;  /* 0x0000000600067308 */ /* 0x000e620000001000 */
[----:B------:R-:W-:-:S07]  /*0320*/  @P1 FMUL R4, R4, 0.25 ;  /* 0x3e80000004041820 */ /* 0x000fce0000400000 */
[----:B------:R-:W2:Y:S01]  /*0330*/  MUFU.RCP R4, R4 ;  /* 0x0000000400047308 */ /* 0x000ea20000001000 */
[----:B-1----:R-:W-:Y:S01]  /*0340*/  FMUL R7, R6, R5 ;  /* 0x0000000506077220 */ /* 0x002fe20000400000 */
[----:B------:R-:W-:-:S03]  /*0350*/  FSEL R5, R9, 1, P1 ;  /* 0x3f80000009057808 */ /* 0x000fc60000800000 */
[----:B----4-:R-:W-:Y:S02]  /*0360*/  FMUL R10, R7, R8 ;  /* 0x00000008070a7220 */ /* 0x010fe40000400000 */
[----:B--2---:R-:W-:-:S04]  /*0370*/  FMUL R5, R4, R5 ;  /* 0x0000000504057220 */ /* 0x004fc80000400000 */
[----:B------:R-:W-:Y:S01]  /*0380*/  FFMA R5, R5, R8, R10 ;  /* 0x0000000805057223 */ /* 0x000fe2000000000a */
[----:B------:R-:W-:Y:S06]  /*0390*/  @P0 EXIT ;  /* 0x000000000000094d */ /* 0x000fec0003800000 */
[----:B------:R-:W-:Y:S01]  /*03a0*/  STG.E desc[UR4][R2.64], R5 ;  /* 0x0000000502007986 */ /* 0x000fe2000c101904 */
[----:B------:R-:W-:Y:S05]  /*03b0*/  EXIT ;  /* 0x000000000000794d */ /* 0x000fea0003800000 */
.L_x_0:
[----:B------:R-:W-:-:S00]  /*03c0*/  BRA `(.L_x_0) ;  /* 0xfffffffc00fc7947 */ /* 0x000fc0000383ffff */
[----:B------:R-:W-:-:S00]  /*03d0*/  NOP ;  /* 0x0000000000007918 */ /* 0x000fc00000000000 */
        /* <DEDUP_REMOVED lines=10> */
.L_x_1:


//--------------------- .nv.constant0.triton_poi_fused_add_mul_sigmoid_4 --------------------------
	.section	.nv.constant0.triton_poi_fused_add_mul_sigmoid_4,"a",@progbits
	.sectionflags	@""
	.align	4
.nv.constant0.triton_poi_fused_add_mul_sigmoid_4:
	.zero		564
